	.headerflags	@"EF_CUDA_TEXMODE_UNIFIED EF_CUDA_64BIT_ADDRESS EF_CUDA_ACCELERATORS EF_CUDA_SM90 EF_CUDA_VIRTUAL_SM(EF_CUDA_SM90)"
	.elftype	@"ET_EXEC"


//--------------------- .nv.info                  --------------------------
	.section	.nv.info,"",@"SHT_CUDA_INFO"
	.align	4


	//----- nvinfo : EIATTR_REGCOUNT
	.align		4
        /*0000*/ 	.byte	0x04, 0x2f
        /*0002*/ 	.short	(.L_1 - .L_0)
	.align		4
.L_0:
        /*0004*/ 	.word	index@(triton_poi_fused_addmm_relu_3)
        /*0008*/ 	.word	0x0000000c


	//----- nvinfo : EIATTR_MIN_STACK_SIZE
	.align		4
.L_1:
        /*000c*/ 	.byte	0x04, 0x12
        /*000e*/ 	.short	(.L_3 - .L_2)
	.align		4
.L_2:
        /*0010*/ 	.word	index@(triton_poi_fused_addmm_relu_3)
        /*0014*/ 	.word	0x00000000


	//----- nvinfo : EIATTR_FRAME_SIZE
	.align		4
.L_3:
        /*0018*/ 	.byte	0x04, 0x11
        /*001a*/ 	.short	(.L_5 - .L_4)
	.align		4
.L_4:
        /*001c*/ 	.word	index@(triton_poi_fused_addmm_relu_3)
        /*0020*/ 	.word	0x00000000


	//----- nvinfo : EIATTR_MIN_STACK_SIZE
	.align		4
.L_5:
        /*0024*/ 	.byte	0x04, 0x12
        /*0026*/ 	.short	(.L_7 - .L_6)
	.align		4
.L_6:
        /*0028*/ 	.word	index@(triton_poi_fused_addmm_relu_3)
        /*002c*/ 	.word	0x00000000
.L_7:


//--------------------- .nv.info.triton_poi_fused_addmm_relu_3 --------------------------
	.section	.nv.info.triton_poi_fused_addmm_relu_3,"",@"SHT_CUDA_INFO"
	.sectionflags	@""
	.align	4


	//----- nvinfo : EIATTR_CUDA_API_VERSION
	.align		4
        /*0000*/ 	.byte	0x04, 0x37
        /*0002*/ 	.short	(.L_9 - .L_8)
.L_8:
        /*0004*/ 	.word	0x0000007c


	//----- nvinfo : EIATTR_KPARAM_INFO
	.align		4
.L_9:
        /*0008*/ 	.byte	0x04, 0x17
        /*000a*/ 	.short	(.L_11 - .L_10)
.L_10:
        /*000c*/ 	.word	0x00000000
        /*0010*/ 	.short	0x0002
        /*0012*/ 	.short	0x0010
        /*0014*/ 	.byte	0x00, 0xf0, 0x11, 0x00


	//----- nvinfo : EIATTR_KPARAM_INFO
	.align		4
.L_11:
        /*0018*/ 	.byte	0x04, 0x17
        /*001a*/ 	.short	(.L_13 - .L_12)
.L_12:
        /*001c*/ 	.word	0x00000000
        /*0020*/ 	.short	0x0001
        /*0022*/ 	.short	0x0008
        /*0024*/ 	.byte	0x00, 0xf4, 0x21, 0x00


	//----- nvinfo : EIATTR_KPARAM_INFO
	.align		4
.L_13:
        /*0028*/ 	.byte	0x04, 0x17
        /*002a*/ 	.short	(.L_15 - .L_14)
.L_14:
        /*002c*/ 	.word	0x00000000
        /*0030*/ 	.short	0x0000
        /*0032*/ 	.short	0x0000
        /*0034*/ 	.byte	0x00, 0xf4, 0x21, 0x00


	//----- nvinfo : EIATTR_SPARSE_MMA_MASK
	.align		4
.L_15:
        /*0038*/ 	.byte	0x03, 0x50
        /*003a*/ 	.short	0x0000


	//----- nvinfo : EIATTR_MAXREG_COUNT
	.align		4
        /*003c*/ 	.byte	0x03, 0x1b
        /*003e*/ 	.short	0x00ff


	//----- nvinfo : EIATTR_EXIT_INSTR_OFFSETS
	.align		4
        /*0040*/ 	.byte	0x04, 0x1c
        /*0042*/ 	.short	(.L_17 - .L_16)


	//   ....[0]....
.L_16:
        /*0044*/ 	.word	0x000001a0


	//   ....[1]....
        /*0048*/ 	.word	0x000001c0


	//----- nvinfo : EIATTR_REQNTID
	.align		4
.L_17:
        /*004c*/ 	.byte	0x04, 0x10
        /*004e*/ 	.short	(.L_19 - .L_18)
.L_18:
        /*0050*/ 	.word	0x00000080
        /*0054*/ 	.word	0x00000001
        /*0058*/ 	.word	0x00000001


	//----- nvinfo : EIATTR_CBANK_PARAM_SIZE
	.align		4
.L_19:
        /*005c*/ 	.byte	0x03, 0x19
        /*005e*/ 	.short	0x0014


	//----- nvinfo : EIATTR_PARAM_CBANK
	.align		4
        /*0060*/ 	.byte	0x04, 0x0a
        /*0062*/ 	.short	(.L_21 - .L_20)
	.align		4
.L_20:
        /*0064*/ 	.word	index@(.nv.constant0.triton_poi_fused_addmm_relu_3)
        /*0068*/ 	.short	0x0210
        /*006a*/ 	.short	0x0014


	//----- nvinfo : EIATTR_SW_WAR
	.align		4
.L_21:
        /*006c*/ 	.byte	0x04, 0x36
        /*006e*/ 	.short	(.L_23 - .L_22)
.L_22:
        /*0070*/ 	.word	0x00000008
.L_23:


//--------------------- .nv.callgraph             --------------------------
	.section	.nv.callgraph,"",@"SHT_CUDA_CALLGRAPH"
	.align	4
	.sectionentsize	8
	.align		4
        /*0000*/ 	.word	0x00000000
	.align		4
        /*0004*/ 	.word	0xffffffff
	.align		4
        /*0008*/ 	.word	0x00000000
	.align		4
        /*000c*/ 	.word	0xfffffffe
	.align		4
        /*0010*/ 	.word	0x00000000
	.align		4
        /*0014*/ 	.word	0xfffffffd
	.align		4
        /*0018*/ 	.word	0x00000000
	.align		4
        /*001c*/ 	.word	0xfffffffc


//--------------------- .text.triton_poi_fused_addmm_relu_3 --------------------------
	.section	.text.triton_poi_fused_addmm_relu_3,"ax",@progbits
	.align	128
        .global         triton_poi_fused_addmm_relu_3
        .type           triton_poi_fused_addmm_relu_3,@function
        .size           triton_poi_fused_addmm_relu_3,(.L_x_1 - triton_poi_fused_addmm_relu_3)
        .other          triton_poi_fused_addmm_relu_3,@"STO_CUDA_ENTRY STV_DEFAULT"
triton_poi_fused_addmm_relu_3:
.text.triton_poi_fused_addmm_relu_3:
[----:B------:R-:W0:Y:S02]  /*0000*/  LDC R1, c[0x0][0x28] ;  /* 0x00000a00ff017b82 */ /* 0x000e240000000800 */
[----:B------:R-:W1:Y:S01]  /*0010*/  S2R R0, SR_TID.X ;  /* 0x0000000000007919 */ /* 0x000e620000002100 */
[----:B------:R-:W2:Y:S01]  /*0020*/  LDC.64 R2, c[0x0][0x210] ;  /* 0x00008400ff027b82 */ /* 0x000ea20000000a00 */
[----:B------:R-:W-:Y:S01]  /*0030*/  ULDC.64 UR4, c[0x0][0x208] ;  /* 0x0000820000047ab9 */ /* 0x000fe20000000a00 */
[----:B------:R-:W3:Y:S06]  /*0040*/  S2R R7, SR_CTAID.X ;  /* 0x0000000000077919 */ /* 0x000eec0000002500 */
[----:B------:R-:W4:Y:S01]  /*0050*/  LDC.64 R4, c[0x0][0x218] ;  /* 0x00008600ff047b82 */ /* 0x000f220000000a00 */
[----:B-1----:R-:W-:-:S05]  /*0060*/  IMAD.SHL.U32 R0, R0, 0x2, RZ ;  /* 0x0000000200007824 */ /* 0x002fca00078e00ff */
[----:B------:R-:W-:-:S05]  /*0070*/  LOP3.LUT R0, R0, 0xfe, RZ, 0xc0, !PT ;  /* 0x000000fe00007812 */ /* 0x000fca00078ec0ff */
[----:B---3--:R-:W-:-:S04]  /*0080*/  IMAD R7, R7, 0x100, R0 ;  /* 0x0000010007077824 */ /* 0x008fc800078e0200 */
[C---:B------:R-:W-:Y:S01]  /*0090*/  IMAD.HI R0, R7.reuse, 0x51eb851f, RZ ;  /* 0x51eb851f07007827 */ /* 0x040fe200078e02ff */
[----:B------:R-:W-:-:S03]  /*00a0*/  ISETP.GE.AND P2, PT, R7, 0x1900, PT ;  /* 0x000019000700780c */ /* 0x000fc60003f46270 */
[----:B--2---:R-:W-:Y:S01]  /*00b0*/  IMAD.WIDE R2, R7, 0x4, R2 ;  /* 0x0000000407027825 */ /* 0x004fe200078e0202 */
[----:B------:R-:W-:-:S04]  /*00c0*/  SHF.R.U32.HI R9, RZ, 0x1f, R0 ;  /* 0x0000001fff097819 */ /* 0x000fc80000011600 */
[----:B------:R-:W-:-:S05]  /*00d0*/  LEA.HI.SX32 R0, R0, R9, 0x1b ;  /* 0x0000000900007211 */ /* 0x000fca00078fdaff */
[----:B------:R-:W-:Y:S01]  /*00e0*/  IMAD R9, R0, -0x64, R7 ;  /* 0xffffff9c00097824 */ /* 0x000fe200078e0207 */
[----:B------:R-:W-:-:S03]  /*00f0*/  CS2R R6, SRZ ;  /* 0x0000000000067805 */ /* 0x000fc6000001ff00 */
[----:B----4-:R-:W-:Y:S01]  /*0100*/  IMAD.WIDE R4, R9, 0x4, R4 ;  /* 0x0000000409047825 */ /* 0x010fe200078e0204 */
[----:B------:R-:W-:Y:S02]  /*0110*/  CS2R R8, SRZ ;  /* 0x0000000000087805 */ /* 0x000fe4000001ff00 */
[----:B------:R-:W2:Y:S04]  /*0120*/  @!P2 LDG.E.64 R6, desc[UR4][R2.64] ;  /* 0x000000040206a981 */ /* 0x000ea8000c1e1b00 */
[----:B------:R-:W2:Y:S02]  /*0130*/  @!P2 LDG.E.EL.64 R8, desc[UR4][R4.64] ;  /* 0x000000040408a981 */ /* 0x000ea4000c2e1b00 */
[----:B--2---:R-:W-:Y:S01]  /*0140*/  FSETP.GEU.AND P0, PT, R6, -R8, PT ;  /* 0x800000080600720b */ /* 0x004fe20003f0e000 */
[----:B------:R-:W-:Y:S01]  /*0150*/  FADD R6, R8, R6 ;  /* 0x0000000608067221 */ /* 0x000fe20000000000 */
[----:B------:R-:W-:Y:S01]  /*0160*/  FADD R0, R9, R7 ;  /* 0x0000000709007221 */ /* 0x000fe20000000000 */
[----:B------:R-:W-:-:S03]  /*0170*/  FSETP.GEU.AND P1, PT, R7, -R9, PT ;  /* 0x800000090700720b */ /* 0x000fc60003f2e000 */
[----:B------:R-:W-:Y:S02]  /*0180*/  FSEL R6, R6, RZ, P0 ;  /* 0x000000ff06067208 */ /* 0x000fe40000000000 */
[----:B------:R-:W-:Y:S01]  /*0190*/  FSEL R7, R0, RZ, P1 ;  /* 0x000000ff00077208 */ /* 0x000fe20000800000 */
[----:B------:R-:W-:Y:S07]  /*01a0*/  @P2 EXIT ;  /* 0x000000000000294d */ /* 0x000fee0003800000 */
[----:B------:R-:W-:Y:S01]  /*01b0*/  STG.E.64 desc[UR4][R2.64], R6 ;  /* 0x0000000602007986 */ /* 0x000fe2000c101b04 */
[----:B------:R-:W-:Y:S05]  /*01c0*/  EXIT ;  /* 0x000000000000794d */ /* 0x000fea0003800000 */
.L_x_0:
[----:B------:R-:W-:-:S00]  /*01d0*/  BRA `(.L_x_0) ;  /* 0xfffffffc00fc7947 */ /* 0x000fc0000383ffff */
[----:B------:R-:W-:-:S00]  /*01e0*/  NOP ;  /* 0x0000000000007918 */ /* 0x000fc00000000000 */
        /* <DEDUP_REMOVED lines=9> */
.L_x_1:


//--------------------- .nv.constant0.triton_poi_fused_addmm_relu_3 --------------------------
	.section	.nv.constant0.triton_poi_fused_addmm_relu_3,"a",@progbits
	.sectionflags	@""
	.align	4
.nv.constant0.triton_poi_fused_addmm_relu_3:
	.zero		548
